//
// Generated by NVIDIA NVVM Compiler
//
// Compiler Build ID: CL-36424714
// Cuda compilation tools, release 13.0, V13.0.88
// Based on NVVM 20.0.0
//

.version 9.0
.target sm_100
.address_size 64

	// .globl	_Z11test_kernelv
.extern .func  (.param .b32 func_retval0) vprintf
(
	.param .b64 vprintf_param_0,
	.param .b64 vprintf_param_1
)
;
.global .align 1 .b8 $str[28] = {84, 104, 114, 101, 97, 100, 32, 37, 100, 32, 115, 116, 97, 114, 116, 115, 32, 98, 97, 108, 108, 111, 116, 32, 37, 100, 10};
.global .align 1 .b8 $str$1[26] = {84, 104, 114, 101, 97, 100, 32, 37, 100, 32, 101, 110, 100, 115, 32, 98, 97, 108, 108, 111, 116, 32, 37, 100, 10};
.global .align 1 .b8 $str$2[14] = {70, 105, 114, 115, 116, 32, 116, 104, 114, 101, 97, 100, 10};

.visible .entry _Z11test_kernelv()
{
	.local .align 8 .b8 	__local_depot0[8];
	.reg .b64 	%SP;
	.reg .b64 	%SPL;
	.reg .pred 	%p<8>;
	.reg .b32 	%r<27>;
	.reg .b64 	%rd<15>;

	mov.u64 	%SPL, __local_depot0;
	cvta.local.u64 	%SP, %SPL;
	mov.u32 	%r1, %tid.x;
	setp.ne.s32 	%p1, %r1, 0;
	mov.b32 	%r26, 0;
	@%p1 bra 	$L__BB0_2;
	add.u64 	%rd1, %SP, 0;
	add.u64 	%rd2, %SPL, 0;
	mov.u64 	%rd3, $str$2;
	cvta.global.u64 	%rd4, %rd3;
	{ // callseq 0, 0
	.param .b64 param0;
	st.param.b64 	[param0], %rd4;
	.param .b64 param1;
	st.param.b64 	[param1], 0;
	.param .b32 retval0;
	call.uni (retval0), 
	vprintf, 
	(
	param0, 
	param1
	);
	ld.param.b32 	%r5, [retval0];
	} // callseq 0
	mov.b32 	%r7, 0;
	st.local.v2.u32 	[%rd2], {%r7, %r7};
	mov.u64 	%rd5, $str;
	cvta.global.u64 	%rd6, %rd5;
	{ // callseq 1, 0
	.param .b64 param0;
	st.param.b64 	[param0], %rd6;
	.param .b64 param1;
	st.param.b64 	[param1], %rd1;
	.param .b32 retval0;
	call.uni (retval0), 
	vprintf, 
	(
	param0, 
	param1
	);
	ld.param.b32 	%r8, [retval0];
	} // callseq 1
	mov.pred 	%p2, -1;
	mov.b32 	%r10, 1;
	vote.sync.ballot.b32 	%r11, %p2, %r10;
	st.local.v2.u32 	[%rd2], {%r7, %r7};
	mov.u64 	%rd7, $str$1;
	cvta.global.u64 	%rd8, %rd7;
	{ // callseq 2, 0
	.param .b64 param0;
	st.param.b64 	[param0], %rd8;
	.param .b64 param1;
	st.param.b64 	[param1], %rd1;
	.param .b32 retval0;
	call.uni (retval0), 
	vprintf, 
	(
	param0, 
	param1
	);
	ld.param.b32 	%r12, [retval0];
	} // callseq 2
	brev.b32 	%r14, %r11;
	bfind.shiftamt.u32 	%r15, %r14;
	shfl.sync.idx.b32	%r16|%p4, %r7, %r15, 31, 1;
	add.s32 	%r26, %r16, 1;
$L__BB0_2:
	setp.eq.s32 	%p5, %r1, 0;
	add.u64 	%rd9, %SP, 0;
	add.u64 	%rd10, %SPL, 0;
	st.local.v2.u32 	[%rd10], {%r1, %r26};
	mov.u64 	%rd11, $str;
	cvta.global.u64 	%rd12, %rd11;
	{ // callseq 3, 0
	.param .b64 param0;
	st.param.b64 	[param0], %rd12;
	.param .b64 param1;
	st.param.b64 	[param1], %rd9;
	.param .b32 retval0;
	call.uni (retval0), 
	vprintf, 
	(
	param0, 
	param1
	);
	ld.param.b32 	%r17, [retval0];
	} // callseq 3
	mov.b32 	%r19, -1;
	vote.sync.ballot.b32 	%r20, %p5, %r19;
	st.local.v2.u32 	[%rd10], {%r1, %r26};
	mov.u64 	%rd13, $str$1;
	cvta.global.u64 	%rd14, %rd13;
	{ // callseq 4, 0
	.param .b64 param0;
	st.param.b64 	[param0], %rd14;
	.param .b64 param1;
	st.param.b64 	[param1], %rd9;
	.param .b32 retval0;
	call.uni (retval0), 
	vprintf, 
	(
	param0, 
	param1
	);
	ld.param.b32 	%r21, [retval0];
	} // callseq 4
	brev.b32 	%r23, %r20;
	bfind.shiftamt.u32 	%r24, %r23;
	shfl.sync.idx.b32	%r25|%p7, %r26, %r24, 31, -1;
	ret;

}


// ===== COMPILED SASS (sm_100) =====

	.target	sm_100

	.elftype	@"ET_EXEC"


//--------------------- .note.nv.tkinfo           --------------------------
	.section	.note.nv.tkinfo,"",@"SHT_NOTE"
	.sectionflags	@"SHF_NOTE_NV_TKINFO"
	.tkinfo
        /*0018*/ 	.word	0x00000002
        /*0030*/ 	.string	""
        /*0030*/ 	.string	"ptxas"
        /*0030*/ 	.string	"Cuda compilation tools, release 13.0, V13.0.88"
        /*0030*/ 	.string	"Build cuda_13.0.r13.0/compiler.36424714_0"
        /*0030*/ 	.string	"-arch sm_100 -m 64 "



//--------------------- .note.nv.cuinfo           --------------------------
	.section	.note.nv.cuinfo,"",@"SHT_NOTE"
	.sectionflags	@"SHF_NOTE_NV_CUINFO"
        /*0018*/ 	.short	0x0002
        /*001a*/ 	.short	0x0064
        /*001c*/ 	.short	0x0082
	.zero		2


//--------------------- .nv.info                  --------------------------
	.section	.nv.info,"",@"SHT_CUDA_INFO"
	.align	4


	//----- nvinfo : EIATTR_REGCOUNT
	.align		4
        /*0000*/ 	.byte	0x04, 0x2f
        /*0002*/ 	.short	(.L_4 - .L_3)
	.align		4
.L_3:
        /*0004*/ 	.word	index@(_Z11test_kernelv)
        /*0008*/ 	.word	0x0000001a


	//----- nvinfo : EIATTR_FRAME_SIZE
	.align		4
.L_4:
        /*000c*/ 	.byte	0x04, 0x11
        /*000e*/ 	.short	(.L_6 - .L_5)
	.align		4
.L_5:
        /*0010*/ 	.word	index@(_Z11test_kernelv)
        /*0014*/ 	.word	0x00000008


	//----- nvinfo : EIATTR_MIN_STACK_SIZE
	.align		4
.L_6:
        /*0018*/ 	.byte	0x04, 0x12
        /*001a*/ 	.short	(.L_8 - .L_7)
	.align		4
.L_7:
        /*001c*/ 	.word	index@(_Z11test_kernelv)
        /*0020*/ 	.word	0x00000008
.L_8:


//--------------------- .nv.compat                --------------------------
	.section	.nv.compat,"",@"SHT_CUDA_COMPAT_INFO"
	.align	4
        /*0000*/ 	.byte	0x02, 0x09, 0x00, 0x00, 0x02, 0x02, 0x01, 0x00, 0x02, 0x05, 0x05, 0x00, 0x03, 0x07, 0x01, 0x01
        /*0010*/ 	.byte	0x02, 0x03, 0x00, 0x00, 0x02, 0x06, 0x01, 0x00, 0x04, 0x0b, 0x08, 0x00, 0x09, 0x00, 0x00, 0x00
        /*0020*/ 	.byte	0x00, 0x00, 0x00, 0x00


//--------------------- .nv.info._Z11test_kernelv --------------------------
	.section	.nv.info._Z11test_kernelv,"",@"SHT_CUDA_INFO"
	.sectionflags	@""
	.align	4


	//----- nvinfo : EIATTR_CUDA_API_VERSION
	.align		4
        /*0000*/ 	.byte	0x04, 0x37
        /*0002*/ 	.short	(.L_10 - .L_9)
.L_9:
        /*0004*/ 	.word	0x00000082


	//----- nvinfo : EIATTR_SPARSE_MMA_MASK
	.align		4
.L_10:
        /*0008*/ 	.byte	0x03, 0x50
        /*000a*/ 	.short	0x0000


	//----- nvinfo : EIATTR_MAXREG_COUNT
	.align		4
        /*000c*/ 	.byte	0x03, 0x1b
        /*000e*/ 	.short	0x00ff


	//----- nvinfo : EIATTR_EXTERNS
	.align		4
        /*0010*/ 	.byte	0x04, 0x0f
        /*0012*/ 	.short	(.L_12 - .L_11)


	//   ....[0]....
	.align		4
.L_11:
        /*0014*/ 	.word	index@(vprintf)


	//----- nvinfo : EIATTR_MERCURY_ISA_VERSION
	.align		4
.L_12:
        /*0018*/ 	.byte	0x03, 0x5f
        /*001a*/ 	.short	0x0101


	//----- nvinfo : EIATTR_COOP_GROUP_MASK_REGIDS
	.align		4
        /*001c*/ 	.byte	0x04, 0x29
        /*001e*/ 	.short	(.L_14 - .L_13)


	//   ....[0]....
.L_13:
        /*0020*/ 	.word	0x0500000f


	//   ....[1]....
        /*0024*/ 	.word	0xffffffff


	//   ....[2]....
        /*0028*/ 	.word	0x0500000f


	//   ....[3]....
        /*002c*/ 	.word	0x0500000f


	//   ....[4]....
        /*0030*/ 	.word	0x0500000f


	//   ....[5]....
        /*0034*/ 	.word	0x0500000f


	//----- nvinfo : EIATTR_COOP_GROUP_INSTR_OFFSETS
	.align		4
.L_14:
        /*0038*/ 	.byte	0x04, 0x28
        /*003a*/ 	.short	(.L_16 - .L_15)


	//   ....[0]....
.L_15:
        /*003c*/ 	.word	0x000001f0


	//   ....[1]....
        /*0040*/ 	.word	0x000003f0


	//   ....[2]....
        /*0044*/ 	.word	0x00000520


	//   ....[3]....
        /*0048*/ 	.word	0x00000590


	//   ....[4]....
        /*004c*/ 	.word	0x00000620


	//   ....[5]....
        /*0050*/ 	.word	0x000006b0


	//----- nvinfo : EIATTR_VRC_CTA_INIT_COUNT
	.align		4
.L_16:
        /*0054*/ 	.byte	0x02, 0x4a
	.zero		1
	.zero		1


	//----- nvinfo : EIATTR_SYSCALL_OFFSETS
	.align		4
        /*0058*/ 	.byte	0x04, 0x46
        /*005a*/ 	.short	(.L_18 - .L_17)


	//   ....[0]....
.L_17:
        /*005c*/ 	.word	0x00000120


	//   ....[1]....
        /*0060*/ 	.word	0x000001b0


	//   ....[2]....
        /*0064*/ 	.word	0x00000280


	//   ....[3]....
        /*0068*/ 	.word	0x000003b0


	//   ....[4]....
        /*006c*/ 	.word	0x00000480


	//----- nvinfo : EIATTR_EXIT_INSTR_OFFSETS
	.align		4
.L_18:
        /*0070*/ 	.byte	0x04, 0x1c
        /*0072*/ 	.short	(.L_20 - .L_19)


	//   ....[0]....
.L_19:
        /*0074*/ 	.word	0x00000550


	//   ....[1]....
        /*0078*/ 	.word	0x00000560


	//----- nvinfo : EIATTR_CRS_STACK_SIZE
	.align		4
.L_20:
        /*007c*/ 	.byte	0x04, 0x1e
        /*007e*/ 	.short	(.L_22 - .L_21)
.L_21:
        /*0080*/ 	.word	0x00000000


	//----- nvinfo : EIATTR_SW_WAR
	.align		4
.L_22:
        /*0084*/ 	.byte	0x04, 0x36
        /*0086*/ 	.short	(.L_24 - .L_23)
.L_23:
        /*0088*/ 	.word	0x00000008
.L_24:


//--------------------- .nv.callgraph             --------------------------
	.section	.nv.callgraph,"",@"SHT_CUDA_CALLGRAPH"
	.align	4
	.sectionentsize	8
	.align		4
        /*0000*/ 	.word	0x00000000
	.align		4
        /*0004*/ 	.word	0xffffffff
	.align		4
        /*0008*/ 	.word	index@(_Z11test_kernelv)
	.align		4
        /*000c*/ 	.word	index@(vprintf)
	.align		4
        /*0010*/ 	.word	0x00000000
	.align		4
        /*0014*/ 	.word	0xfffffffe
	.align		4
        /*0018*/ 	.word	0x00000000
	.align		4
        /*001c*/ 	.word	0xfffffffd
	.align		4
        /*0020*/ 	.word	0x00000000
	.align		4
        /*0024*/ 	.word	0xfffffffc


//--------------------- .nv.constant4             --------------------------
	.section	.nv.constant4,"a",@progbits
	.align	8
	.align		8
.nv.constant4:
        /*0000*/ 	.dword	vprintf
	.align		8
        /*0008*/ 	.dword	$str
	.align		8
        /*0010*/ 	.dword	$str$1
	.align		8
        /*0018*/ 	.dword	$str$2


//--------------------- .text._Z11test_kernelv    --------------------------
	.section	.text._Z11test_kernelv,"ax",@progbits
	.align	128
        .global         _Z11test_kernelv
        .type           _Z11test_kernelv,@function
        .size           _Z11test_kernelv,(.L_x_22 - _Z11test_kernelv)
        .other          _Z11test_kernelv,@"STO_CUDA_ENTRY STV_DEFAULT"
_Z11test_kernelv:
.text._Z11test_kernelv:
[----:B------:R-:W0:Y:S01]  /*0000*/  LDC R1, c[0x0][0x37c] ;  /* 0x0000df00ff017b82 */ /* 0x000e220000000800 */
[----:B------:R-:W1:Y:S01]  /*0010*/  S2R R16, SR_TID.X ;  /* 0x0000000000107919 */ /* 0x000e620000002100 */
[----:B------:R-:W2:Y:S01]  /*0020*/  LDCU UR4, c[0x0][0x2f8] ;  /* 0x00005f00ff0477ac */ /* 0x000ea20008000800 */
[----:B0-----:R-:W-:Y:S01]  /*0030*/  VIADD R1, R1, 0xfffffff8 ;  /* 0xfffffff801017836 */ /* 0x001fe20000000000 */
[----:B------:R-:W-:Y:S01]  /*0040*/  BSSY B6, `(.L_x_0) ;  /* 0x000002b000067945 */ /* 0x000fe20003800000 */
[----:B------:R-:W-:Y:S01]  /*0050*/  IMAD.MOV.U32 R17, RZ, RZ, RZ ;  /* 0x000000ffff117224 */ /* 0x000fe200078e00ff */
[----:B------:R-:W0:Y:S02]  /*0060*/  LDCU UR5, c[0x0][0x2fc] ;  /* 0x00005f80ff0577ac */ /* 0x000e240008000800 */
[----:B--2---:R-:W-:-:S05]  /*0070*/  IADD3 R18, P1, PT, R1, UR4, RZ ;  /* 0x0000000401127c10 */ /* 0x004fca000ff3e0ff */
[----:B0-----:R-:W-:Y:S01]  /*0080*/  IMAD.X R2, RZ, RZ, UR5, P1 ;  /* 0x00000005ff027e24 */ /* 0x001fe200088e06ff */
[----:B-1----:R-:W-:-:S13]  /*0090*/  ISETP.NE.AND P0, PT, R16, RZ, PT ;  /* 0x000000ff1000720c */ /* 0x002fda0003f05270 */
[----:B------:R-:W-:Y:S05]  /*00a0*/  @P0 BRA `(.L_x_1) ;  /* 0x0000000000900947 */ /* 0x000fea0003800000 */
[----:B------:R-:W-:Y:S01]  /*00b0*/  MOV R17, 0x0 ;  /* 0x0000000000117802 */ /* 0x000fe20000000f00 */
[----:B------:R-:W0:Y:S01]  /*00c0*/  LDCU.64 UR4, c[0x4][0x18] ;  /* 0x01000300ff0477ac */ /* 0x000e220008000a00 */
[----:B------:R-:W-:Y:S02]  /*00d0*/  CS2R R6, SRZ ;  /* 0x0000000000067805 */ /* 0x000fe4000001ff00 */
[----:B------:R1:W2:Y:S01]  /*00e0*/  LDC.64 R8, c[0x4][R17] ;  /* 0x0100000011087b82 */ /* 0x0002a20000000a00 */
[----:B0-----:R-:W-:Y:S01]  /*00f0*/  IMAD.U32 R4, RZ, RZ, UR4 ;  /* 0x00000004ff047e24 */ /* 0x001fe2000f8e00ff */
[----:B-1----:R-:W-:-:S07]  /*0100*/  MOV R5, UR5 ;  /* 0x0000000500057c02 */ /* 0x002fce0008000f00 */
[----:B------:R-:W-:-:S07]  /*0110*/  LEPC R20, `(.L_x_2) ;  /* 0x000000001014794e */ /* 0x000fce0000000000 */
[----:B--2---:R-:W-:Y:S05]  /*0120*/  CALL.ABS.NOINC R8 ;  /* 0x0000000008007343 */ /* 0x004fea0003c00000 */
.L_x_2:
[----:B------:R0:W-:Y:S01]  /*0130*/  STL.64 [R1], RZ ;  /* 0x000000ff01007387 */ /* 0x0001e20000100a00 */
[----:B------:R0:W1:Y:S01]  /*0140*/  LDC.64 R8, c[0x4][R17] ;  /* 0x0100000011087b82 */ /* 0x0000620000000a00 */
[----:B------:R-:W2:Y:S01]  /*0150*/  LDCU.64 UR4, c[0x4][0x8] ;  /* 0x01000100ff0477ac */ /* 0x000ea20008000a00 */
[----:B------:R-:W-:Y:S02]  /*0160*/  IMAD.MOV.U32 R6, RZ, RZ, R18 ;  /* 0x000000ffff067224 */ /* 0x000fe400078e0012 */
[----:B------:R-:W-:Y:S02]  /*0170*/  IMAD.MOV.U32 R7, RZ, RZ, R2 ;  /* 0x000000ffff077224 */ /* 0x000fe400078e0002 */
[----:B--2---:R-:W-:Y:S02]  /*0180*/  IMAD.U32 R4, RZ, RZ, UR4 ;  /* 0x00000004ff047e24 */ /* 0x004fe4000f8e00ff */
[----:B0-----:R-:W-:-:S07]  /*0190*/  IMAD.U32 R5, RZ, RZ, UR5 ;  /* 0x00000005ff057e24 */ /* 0x001fce000f8e00ff */
[----:B------:R-:W-:-:S07]  /*01a0*/  LEPC R20, `(.L_x_3) ;  /* 0x000000001014794e */ /* 0x000fce0000000000 */
[----:B-1----:R-:W-:Y:S05]  /*01b0*/  CALL.ABS.NOINC R8 ;  /* 0x0000000008007343 */ /* 0x002fea0003c00000 */
.L_x_3:
[----:B------:R-:W-:-:S05]  /*01c0*/  HFMA2 R15, -RZ, RZ, 0, 5.9604644775390625e-08 ;  /* 0x00000001ff0f7431 */ /* 0x000fca00000001ff */
[----:B------:R-:W-:-:S13]  /*01d0*/  R2UR UR4, R15 ;  /* 0x000000000f0472ca */ /* 0x000fda00000e0000 */
[----:B------:R-:W-:Y:S05]  /*01e0*/  BRA.DIV UR4, `(.L_x_4) ;  /* 0x0000000204e07947 */ /* 0x000fea000b800000 */
[----:B------:R-:W-:-:S07]  /*01f0*/  VOTE.ANY R19, PT, PT ;  /* 0x0000000000137806 */ /* 0x000fce00038e0100 */
.L_x_14:
        /* <DEDUP_REMOVED lines=9> */
.L_x_5:
[----:B------:R-:W0:Y:S01]  /*0290*/  BREV R12, R19 ;  /* 0x00000013000c7301 */ /* 0x000e220000000000 */
[----:B------:R-:W-:-:S07]  /*02a0*/  UMOV UR4, 0x1 ;  /* 0x0000000100047882 */ /* 0x000fce0000000000 */
[----:B0-----:R-:W0:Y:S01]  /*02b0*/  FLO.U32.SH R12, R12 ;  /* 0x0000000c000c7300 */ /* 0x001e2200000e0400 */
[----:B------:R-:W-:Y:S05]  /*02c0*/  BRA.DIV UR4, `(.L_x_6) ;  /* 0x0000000204c07947 */ /* 0x000fea000b800000 */
[----:B------:R-:W-:-:S07]  /*02d0*/  HFMA2 R14, -RZ, RZ, 0, 0 ;  /* 0x00000000ff0e7431 */ /* 0x000fce00000001ff */
.L_x_17:
[----:B------:R-:W-:-:S07]  /*02e0*/  VIADD R17, R14, 0x1 ;  /* 0x000000010e117836 */ /* 0x000fce0000000000 */
.L_x_1:
[----:B------:R-:W-:Y:S05]  /*02f0*/  BSYNC B6 ;  /* 0x0000000000067941 */ /* 0x000fea0003800000 */
.L_x_0:
[----:B------:R-:W-:Y:S01]  /*0300*/  MOV R22, 0x0 ;  /* 0x0000000000167802 */ /* 0x000fe20000000f00 */
[----:B------:R1:W-:Y:S01]  /*0310*/  STL.64 [R1], R16 ;  /* 0x0000001001007387 */ /* 0x0003e20000100a00 */
[----:B------:R-:W2:Y:S01]  /*0320*/  LDCU.64 UR4, c[0x4][0x8] ;  /* 0x01000100ff0477ac */ /* 0x000ea20008000a00 */
[----:B------:R-:W-:Y:S01]  /*0330*/  ISETP.NE.AND P0, PT, R16, RZ, PT ;  /* 0x000000ff1000720c */ /* 0x000fe20003f05270 */
[----:B------:R1:W3:Y:S01]  /*0340*/  LDC.64 R8, c[0x4][R22] ;  /* 0x0100000016087b82 */ /* 0x0002e20000000a00 */
[----:B------:R-:W-:Y:S01]  /*0350*/  MOV R6, R18 ;  /* 0x0000001200067202 */ /* 0x000fe20000000f00 */
[----:B------:R-:W-:Y:S01]  /*0360*/  IMAD.MOV.U32 R7, RZ, RZ, R2 ;  /* 0x000000ffff077224 */ /* 0x000fe200078e0002 */
[----:B------:R-:W-:Y:S01]  /*0370*/  P2R R0, PR, RZ, 0x1 ;  /* 0x00000001ff007803 */ /* 0x000fe20000000000 */
[----:B--2---:R-:W-:Y:S02]  /*0380*/  IMAD.U32 R4, RZ, RZ, UR4 ;  /* 0x00000004ff047e24 */ /* 0x004fe4000f8e00ff */
[----:B-1----:R-:W-:-:S07]  /*0390*/  IMAD.U32 R5, RZ, RZ, UR5 ;  /* 0x00000005ff057e24 */ /* 0x002fce000f8e00ff */
[----:B------:R-:W-:-:S07]  /*03a0*/  LEPC R20, `(.L_x_7) ;  /* 0x000000001014794e */ /* 0x000fce0000000000 */
[----:B0--3--:R-:W-:Y:S05]  /*03b0*/  CALL.ABS.NOINC R8 ;  /* 0x0000000008007343 */ /* 0x009fea0003c00000 */
.L_x_7:
[----:B------:R-:W-:-:S03]  /*03c0*/  UMOV UR4, 0xffffffff ;  /* 0xffffffff00047882 */ /* 0x000fc60000000000 */
[----:B------:R-:W-:Y:S05]  /*03d0*/  BRA.DIV UR4, `(.L_x_8) ;  /* 0x0000000204a07947 */ /* 0x000fea000b800000 */
[----:B------:R-:W-:-:S13]  /*03e0*/  ISETP.NE.AND P0, PT, R16, RZ, PT ;  /* 0x000000ff1000720c */ /* 0x000fda0003f05270 */
[----:B------:R-:W-:-:S07]  /*03f0*/  VOTE.ANY R19, PT, !P0 ;  /* 0x0000000000137806 */ /* 0x000fce00040e0100 */
.L_x_20:
[----:B------:R0:W-:Y:S01]  /*0400*/  STL.64 [R1], R16 ;  /* 0x0000001001007387 */ /* 0x0001e20000100a00 */
[----:B------:R-:W1:Y:S01]  /*0410*/  LDC.64 R22, c[0x4][R22] ;  /* 0x0100000016167b82 */ /* 0x000e620000000a00 */
[----:B------:R-:W2:Y:S01]  /*0420*/  LDCU.64 UR4, c[0x4][0x10] ;  /* 0x01000200ff0477ac */ /* 0x000ea20008000a00 */
[----:B------:R-:W-:Y:S01]  /*0430*/  MOV R6, R18 ;  /* 0x0000001200067202 */ /* 0x000fe20000000f00 */
[----:B------:R-:W-:Y:S02]  /*0440*/  IMAD.MOV.U32 R7, RZ, RZ, R2 ;  /* 0x000000ffff077224 */ /* 0x000fe400078e0002 */
[----:B--2---:R-:W-:Y:S02]  /*0450*/  IMAD.U32 R4, RZ, RZ, UR4 ;  /* 0x00000004ff047e24 */ /* 0x004fe4000f8e00ff */
[----:B0-----:R-:W-:-:S07]  /*0460*/  IMAD.U32 R5, RZ, RZ, UR5 ;  /* 0x00000005ff057e24 */ /* 0x001fce000f8e00ff */
[----:B------:R-:W-:-:S07]  /*0470*/  LEPC R20, `(.L_x_9) ;  /* 0x000000001014794e */ /* 0x000fce0000000000 */
[----:B-1----:R-:W-:Y:S05]  /*0480*/  CALL.ABS.NOINC R22 ;  /* 0x0000000016007343 */ /* 0x002fea0003c00000 */
.L_x_9:
[----:B------:R-:W0:Y:S01]  /*0490*/  BREV R12, R19 ;  /* 0x00000013000c7301 */ /* 0x000e220000000000 */
[----:B------:R-:W-:-:S07]  /*04a0*/  UMOV UR4, 0xffffffff ;  /* 0xffffffff00047882 */ /* 0x000fce0000000000 */
[----:B0-----:R-:W0:Y:S01]  /*04b0*/  FLO.U32.SH R12, R12 ;  /* 0x0000000c000c7300 */ /* 0x001e2200000e0400 */
[----:B------:R-:W-:Y:S05]  /*04c0*/  BRA.CONV UR4, `(.L_x_10) ;  /* 0x0000000304247947 */ /* 0x000fea000b800000 */
[----:B------:R-:W-:Y:S01]  /*04d0*/  BSSY B0, `(.L_x_11) ;  /* 0x0000007000007945 */ /* 0x000fe20003800000 */
[----:B------:R-:W-:Y:S01]  /*04e0*/  IMAD.MOV.U32 R13, RZ, RZ, R17 ;  /* 0x000000ffff0d7224 */ /* 0x000fe200078e0011 */
[----:B------:R-:W-:Y:S01]  /*04f0*/  MOV R15, 0xffffffff ;  /* 0xffffffff000f7802 */ /* 0x000fe20000000f00 */
[----:B------:R-:W-:-:S07]  /*0500*/  IMAD.MOV.U32 R11, RZ, RZ, 0x1f ;  /* 0x0000001fff0b7424 */ /* 0x000fce00078e00ff */
[----:B0-----:R-:W-:Y:S05]  /*0510*/  WARPSYNC.COLLECTIVE R15, `(.L_x_12) ;  /* 0x000000000f087348 */ /* 0x001fea0003c00000 */
[----:B0-----:R0:W1:Y:S02]  /*0520*/  SHFL.IDX P6, R14, R13, R12, R11 ;  /* 0x0000000c0d0e7389 */ /* 0x00106400000c000b */
[----:B01----:R-:W-:Y:S05]  /*0530*/  ENDCOLLECTIVE ;  /* 0x000000000000791b */ /* 0x003fea0003800000 */
.L_x_12:
[----:B------:R-:W-:Y:S05]  /*0540*/  BSYNC B0 ;  /* 0x0000000000007941 */ /* 0x000fea0003800000 */
.L_x_11:
[----:B------:R-:W-:Y:S05]  /*0550*/  EXIT ;  /* 0x000000000000794d */ /* 0x000fea0003800000 */
.L_x_10:
[----:B------:R-:W-:Y:S05]  /*0560*/  EXIT ;  /* 0x000000000000794d */ /* 0x000fea0003800000 */
.L_x_4:
[----:B------:R-:W-:-:S13]  /*0570*/  PLOP3.LUT P6, PT, PT, PT, PT, 0x80, 0x8 ;  /* 0x000000000008781c */ /* 0x000fda0003fcf070 */
[----:B------:R-:W-:Y:S05]  /*0580*/  WARPSYNC.COLLECTIVE R15, `(.L_x_13) ;  /* 0x000000000f087348 */ /* 0x000fea0003c00000 */
[----:B------:R-:W-:Y:S01]  /*0590*/  VOTE.ANY R14, PT, P6 ;  /* 0x00000000000e7806 */ /* 0x000fe200030e0100 */
[----:B------:R-:W-:Y:S06]  /*05a0*/  ENDCOLLECTIVE ;  /* 0x000000000000791b */ /* 0x000fec0003800000 */
.L_x_13:
[----:B------:R-:W-:Y:S01]  /*05b0*/  IMAD.MOV.U32 R19, RZ, RZ, R14 ;  /* 0x000000ffff137224 */ /* 0x000fe200078e000e */
[----:B------:R-:W-:Y:S06]  /*05c0*/  BRA `(.L_x_14) ;  /* 0xfffffffc000c7947 */ /* 0x000fec000383ffff */
.L_x_6:
[----:B------:R-:W-:Y:S01]  /*05d0*/  HFMA2 R15, -RZ, RZ, 0, 5.9604644775390625e-08 ;  /* 0x00000001ff0f7431 */ /* 0x000fe200000001ff */
[----:B------:R-:W-:Y:S01]  /*05e0*/  BSSY B0, `(.L_x_15) ;  /* 0x0000006000007945 */ /* 0x000fe20003800000 */
[----:B------:R-:W-:Y:S02]  /*05f0*/  IMAD.MOV.U32 R13, RZ, RZ, RZ ;  /* 0x000000ffff0d7224 */ /* 0x000fe400078e00ff */
[----:B------:R-:W-:-:S07]  /*0600*/  IMAD.MOV.U32 R11, RZ, RZ, 0x1f ;  /* 0x0000001fff0b7424 */ /* 0x000fce00078e00ff */
[----:B0-----:R-:W-:Y:S05]  /*0610*/  WARPSYNC.COLLECTIVE R15, `(.L_x_16) ;  /* 0x000000000f087348 */ /* 0x001fea0003c00000 */
[----:B0-----:R0:W1:Y:S02]  /*0620*/  SHFL.IDX P6, R14, R13, R12, R11 ;  /* 0x0000000c0d0e7389 */ /* 0x00106400000c000b */
[----:B01----:R-:W-:Y:S05]  /*0630*/  ENDCOLLECTIVE ;  /* 0x000000000000791b */ /* 0x003fea0003800000 */
.L_x_16:
[----:B------:R-:W-:Y:S05]  /*0640*/  BSYNC B0 ;  /* 0x0000000000007941 */ /* 0x000fea0003800000 */
.L_x_15:
[----:B------:R-:W-:Y:S05]  /*0650*/  BRA `(.L_x_17) ;  /* 0xfffffffc00207947 */ /* 0x000fea000383ffff */
.L_x_8:
[----:B------:R-:W-:Y:S01]  /*0660*/  ISETP.NE.AND P6, PT, R16, RZ, PT ;  /* 0x000000ff1000720c */ /* 0x000fe20003fc5270 */
[----:B------:R-:W-:Y:S01]  /*0670*/  BSSY B0, `(.L_x_18) ;  /* 0x0000006000007945 */ /* 0x000fe20003800000 */
[----:B------:R-:W-:Y:S02]  /*0680*/  IMAD.MOV.U32 R15, RZ, RZ, -0x1 ;  /* 0xffffffffff0f7424 */ /* 0x000fe400078e00ff */
[----:B------:R-:W-:-:S13]  /*0690*/  PLOP3.LUT P6, PT, P6, PT, PT, 0x8, 0x80 ;  /* 0x000000000080781c */ /* 0x000fda00037ce170 */
[----:B------:R-:W-:Y:S05]  /*06a0*/  WARPSYNC.COLLECTIVE R15, `(.L_x_19) ;  /* 0x000000000f087348 */ /* 0x000fea0003c00000 */
[----:B------:R-:W-:Y:S01]  /*06b0*/  VOTE.ANY R14, PT, P6 ;  /* 0x00000000000e7806 */ /* 0x000fe200030e0100 */
[----:B------:R-:W-:Y:S06]  /*06c0*/  ENDCOLLECTIVE ;  /* 0x000000000000791b */ /* 0x000fec0003800000 */
.L_x_19:
[----:B------:R-:W-:Y:S05]  /*06d0*/  BSYNC B0 ;  /* 0x0000000000007941 */ /* 0x000fea0003800000 */
.L_x_18:
[----:B------:R-:W-:Y:S01]  /*06e0*/  IMAD.MOV.U32 R19, RZ, RZ, R14 ;  /* 0x000000ffff137224 */ /* 0x000fe200078e000e */
[----:B------:R-:W-:Y:S06]  /*06f0*/  BRA `(.L_x_20) ;  /* 0xfffffffc00407947 */ /* 0x000fec000383ffff */
.L_x_21:
[----:B------:R-:W-:-:S00]  /*0700*/  BRA `(.L_x_21) ;  /* 0xfffffffc00fc7947 */ /* 0x000fc0000383ffff */
[----:B------:R-:W-:-:S00]  /*0710*/  NOP ;  /* 0x0000000000007918 */ /* 0x000fc00000000000 */
        /* <DEDUP_REMOVED lines=14> */
.L_x_22:


//--------------------- .nv.global.init           --------------------------
	.section	.nv.global.init,"aw",@progbits
.nv.global.init:
	.type		$str$2,@object
	.size		$str$2,($str$1 - $str$2)
$str$2:
        /*0000*/ 	.byte	0x46, 0x69, 0x72, 0x73, 0x74, 0x20, 0x74, 0x68, 0x72, 0x65, 0x61, 0x64, 0x0a, 0x00
	.type		$str$1,@object
	.size		$str$1,($str - $str$1)
$str$1:
        /*000e*/ 	.byte	0x54, 0x68, 0x72, 0x65, 0x61, 0x64, 0x20, 0x25, 0x64, 0x20, 0x65, 0x6e, 0x64, 0x73, 0x20, 0x62
        /*001e*/ 	.byte	0x61, 0x6c, 0x6c, 0x6f, 0x74, 0x20, 0x25, 0x64, 0x0a, 0x00
	.type		$str,@object
	.size		$str,(.L_0 - $str)
$str:
        /*0028*/ 	.byte	0x54, 0x68, 0x72, 0x65, 0x61, 0x64, 0x20, 0x25, 0x64, 0x20, 0x73, 0x74, 0x61, 0x72, 0x74, 0x73
        /*0038*/ 	.byte	0x20, 0x62, 0x61, 0x6c, 0x6c, 0x6f, 0x74, 0x20, 0x25, 0x64, 0x0a, 0x00
.L_0:


//--------------------- .nv.shared.reserved.0     --------------------------
	.section	.nv.shared.reserved.0,"aw",@nobits
	.weak		__nv_reservedSMEM_offset_0_alias
	.size		__nv_reservedSMEM_offset_0_alias, 0, 64
	.other		__nv_reservedSMEM_offset_0_alias,@"STO_CUDA_RESERVED_SHARED STV_DEFAULT"
__nv_reservedSMEM_offset_0_alias:
	.zero		0
	.zero		64


//--------------------- .nv.constant0._Z11test_kernelv --------------------------
	.section	.nv.constant0._Z11test_kernelv,"a",@progbits
	.sectionflags	@""
	.align	4
.nv.constant0._Z11test_kernelv:
	.zero		896


//--------------------- SYMBOLS --------------------------

	.type		.nv.reservedSmem.offset0,@object
	.size		.nv.reservedSmem.offset0,0x4
	.type		vprintf,@function
